	.headerflags	@"EF_CUDA_TEXMODE_UNIFIED EF_CUDA_64BIT_ADDRESS EF_CUDA_ACCELERATORS EF_CUDA_SM90 EF_CUDA_VIRTUAL_SM(EF_CUDA_SM90)"
	.elftype	@"ET_EXEC"


//--------------------- .nv.info                  --------------------------
	.section	.nv.info,"",@"SHT_CUDA_INFO"
	.align	4


	//----- nvinfo : EIATTR_REGCOUNT
	.align		4
        /*0000*/ 	.byte	0x04, 0x2f
        /*0002*/ 	.short	(.L_1 - .L_0)
	.align		4
.L_0:
        /*0004*/ 	.word	index@(triton_poi_fused__adaptive_avg_pool2d_17)
        /*0008*/ 	.word	0x0000001c


	//----- nvinfo : EIATTR_MIN_STACK_SIZE
	.align		4
.L_1:
        /*000c*/ 	.byte	0x04, 0x12
        /*000e*/ 	.short	(.L_3 - .L_2)
	.align		4
.L_2:
        /*0010*/ 	.word	index@(triton_poi_fused__adaptive_avg_pool2d_17)
        /*0014*/ 	.word	0x00000000


	//----- nvinfo : EIATTR_FRAME_SIZE
	.align		4
.L_3:
        /*0018*/ 	.byte	0x04, 0x11
        /*001a*/ 	.short	(.L_5 - .L_4)
	.align		4
.L_4:
        /*001c*/ 	.word	index@(triton_poi_fused__adaptive_avg_pool2d_17)
        /*0020*/ 	.word	0x00000000


	//----- nvinfo : EIATTR_MIN_STACK_SIZE
	.align		4
.L_5:
        /*0024*/ 	.byte	0x04, 0x12
        /*0026*/ 	.short	(.L_7 - .L_6)
	.align		4
.L_6:
        /*0028*/ 	.word	index@(triton_poi_fused__adaptive_avg_pool2d_17)
        /*002c*/ 	.word	0x00000000
.L_7:


//--------------------- .nv.info.triton_poi_fused__adaptive_avg_pool2d_17 --------------------------
	.section	.nv.info.triton_poi_fused__adaptive_avg_pool2d_17,"",@"SHT_CUDA_INFO"
	.sectionflags	@""
	.align	4


	//----- nvinfo : EIATTR_CUDA_API_VERSION
	.align		4
        /*0000*/ 	.byte	0x04, 0x37
        /*0002*/ 	.short	(.L_9 - .L_8)
.L_8:
        /*0004*/ 	.word	0x0000007c


	//----- nvinfo : EIATTR_KPARAM_INFO
	.align		4
.L_9:
        /*0008*/ 	.byte	0x04, 0x17
        /*000a*/ 	.short	(.L_11 - .L_10)
.L_10:
        /*000c*/ 	.word	0x00000000
        /*0010*/ 	.short	0x0002
        /*0012*/ 	.short	0x0010
        /*0014*/ 	.byte	0x00, 0xf0, 0x11, 0x00


	//----- nvinfo : EIATTR_KPARAM_INFO
	.align		4
.L_11:
        /*0018*/ 	.byte	0x04, 0x17
        /*001a*/ 	.short	(.L_13 - .L_12)
.L_12:
        /*001c*/ 	.word	0x00000000
        /*0020*/ 	.short	0x0001
        /*0022*/ 	.short	0x0008
        /*0024*/ 	.byte	0x00, 0xf4, 0x21, 0x00


	//----- nvinfo : EIATTR_KPARAM_INFO
	.align		4
.L_13:
        /*0028*/ 	.byte	0x04, 0x17
        /*002a*/ 	.short	(.L_15 - .L_14)
.L_14:
        /*002c*/ 	.word	0x00000000
        /*0030*/ 	.short	0x0000
        /*0032*/ 	.short	0x0000
        /*0034*/ 	.byte	0x00, 0xf4, 0x21, 0x00


	//----- nvinfo : EIATTR_SPARSE_MMA_MASK
	.align		4
.L_15:
        /*0038*/ 	.byte	0x03, 0x50
        /*003a*/ 	.short	0x0000


	//----- nvinfo : EIATTR_MAXREG_COUNT
	.align		4
        /*003c*/ 	.byte	0x03, 0x1b
        /*003e*/ 	.short	0x00ff


	//----- nvinfo : EIATTR_EXIT_INSTR_OFFSETS
	.align		4
        /*0040*/ 	.byte	0x04, 0x1c
        /*0042*/ 	.short	(.L_17 - .L_16)


	//   ....[0]....
.L_16:
        /*0044*/ 	.word	0x00000c50


	//----- nvinfo : EIATTR_REQNTID
	.align		4
.L_17:
        /*0048*/ 	.byte	0x04, 0x10
        /*004a*/ 	.short	(.L_19 - .L_18)
.L_18:
        /*004c*/ 	.word	0x00000100
        /*0050*/ 	.word	0x00000001
        /*0054*/ 	.word	0x00000001


	//----- nvinfo : EIATTR_CBANK_PARAM_SIZE
	.align		4
.L_19:
        /*0058*/ 	.byte	0x03, 0x19
        /*005a*/ 	.short	0x0014


	//----- nvinfo : EIATTR_PARAM_CBANK
	.align		4
        /*005c*/ 	.byte	0x04, 0x0a
        /*005e*/ 	.short	(.L_21 - .L_20)
	.align		4
.L_20:
        /*0060*/ 	.word	index@(.nv.constant0.triton_poi_fused__adaptive_avg_pool2d_17)
        /*0064*/ 	.short	0x0210
        /*0066*/ 	.short	0x0014


	//----- nvinfo : EIATTR_SW_WAR
	.align		4
.L_21:
        /*0068*/ 	.byte	0x04, 0x36
        /*006a*/ 	.short	(.L_23 - .L_22)
.L_22:
        /*006c*/ 	.word	0x00000008
.L_23:


//--------------------- .nv.callgraph             --------------------------
	.section	.nv.callgraph,"",@"SHT_CUDA_CALLGRAPH"
	.align	4
	.sectionentsize	8
	.align		4
        /*0000*/ 	.word	0x00000000
	.align		4
        /*0004*/ 	.word	0xffffffff
	.align		4
        /*0008*/ 	.word	0x00000000
	.align		4
        /*000c*/ 	.word	0xfffffffe
	.align		4
        /*0010*/ 	.word	0x00000000
	.align		4
        /*0014*/ 	.word	0xfffffffd
	.align		4
        /*0018*/ 	.word	0x00000000
	.align		4
        /*001c*/ 	.word	0xfffffffc


//--------------------- .text.triton_poi_fused__adaptive_avg_pool2d_17 --------------------------
	.section	.text.triton_poi_fused__adaptive_avg_pool2d_17,"ax",@progbits
	.align	128
        .global         triton_poi_fused__adaptive_avg_pool2d_17
        .type           triton_poi_fused__adaptive_avg_pool2d_17,@function
        .size           triton_poi_fused__adaptive_avg_pool2d_17,(.L_x_1 - triton_poi_fused__adaptive_avg_pool2d_17)
        .other          triton_poi_fused__adaptive_avg_pool2d_17,@"STO_CUDA_ENTRY STV_DEFAULT"
triton_poi_fused__adaptive_avg_pool2d_17:
.text.triton_poi_fused__adaptive_avg_pool2d_17:
[----:B------:R-:W-:Y:S01]  /*0000*/  LDC R1, c[0x0][0x28] ;  /* 0x00000a00ff017b82 */ /* 0x000fe20000000800 */
[----:B------:R-:W1:Y:S01]  /*0010*/  S2R R0, SR_TID.X ;  /* 0x0000000000007919 */ /* 0x000e620000002100 */
[----:B------:R-:W-:Y:S01]  /*0020*/  ULDC.64 UR6, c[0x0][0x210] ;  /* 0x0000840000067ab9 */ /* 0x000fe20000000a00 */
[----:B------:R-:W-:Y:S01]  /*0030*/  IMAD.MOV.U32 R11, RZ, RZ, RZ ;  /* 0x000000ffff0b7224 */ /* 0x000fe200078e00ff */
[----:B------:R-:W-:Y:S01]  /*0040*/  ULDC.64 UR4, c[0x0][0x208] ;  /* 0x0000820000047ab9 */ /* 0x000fe20000000a00 */
[----:B------:R-:W2:Y:S01]  /*0050*/  S2R R3, SR_CTAID.X ;  /* 0x0000000000037919 */ /* 0x000ea20000002500 */
[----:B-1----:R-:W-:-:S05]  /*0060*/  IMAD.SHL.U32 R0, R0, 0x2, RZ ;  /* 0x0000000200007824 */ /* 0x002fca00078e00ff */
[----:B------:R-:W-:-:S05]  /*0070*/  LOP3.LUT R0, R0, 0x1fe, RZ, 0xc0, !PT ;  /* 0x000001fe00007812 */ /* 0x000fca00078ec0ff */
[----:B--2---:R-:W-:-:S04]  /*0080*/  IMAD R0, R3, 0x200, R0 ;  /* 0x0000020003007824 */ /* 0x004fc800078e0200 */
[----:B------:R-:W-:-:S05]  /*0090*/  IMAD.HI R2, R0, 0x2aaaaaab, RZ ;  /* 0x2aaaaaab00027827 */ /* 0x000fca00078e02ff */
[----:B------:R-:W-:-:S05]  /*00a0*/  LEA.HI R3, R2, R2, RZ, 0x1 ;  /* 0x0000000202037211 */ /* 0x000fca00078f08ff */
[----:B------:R-:W-:-:S04]  /*00b0*/  IMAD.HI R2, R3, 0x2aaaaaab, RZ ;  /* 0x2aaaaaab03027827 */ /* 0x000fc800078e02ff */
[----:B------:R-:W-:Y:S01]  /*00c0*/  IMAD R4, R3, -0x6, R0 ;  /* 0xfffffffa03047824 */ /* 0x000fe200078e0200 */
[----:B------:R-:W-:-:S03]  /*00d0*/  LEA.HI R2, R2, R2, RZ, 0x1 ;  /* 0x0000000202027211 */ /* 0x000fc600078f08ff */
[----:B------:R-:W-:Y:S02]  /*00e0*/  IMAD.SHL.U32 R5, R4, 0x4, RZ ;  /* 0x0000000404057824 */ /* 0x000fe400078e00ff */
[----:B------:R-:W-:Y:S02]  /*00f0*/  IMAD R2, R2, -0x6, R3 ;  /* 0xfffffffa02027824 */ /* 0x000fe400078e0203 */
[----:B------:R-:W-:Y:S02]  /*0100*/  IMAD.SHL.U32 R3, R4, 0x2, RZ ;  /* 0x0000000204037824 */ /* 0x000fe400078e00ff */
[C---:B------:R-:W-:Y:S02]  /*0110*/  IMAD.SHL.U32 R4, R2.reuse, 0x4, RZ ;  /* 0x0000000402047824 */ /* 0x040fe400078e00ff */
[----:B------:R-:W-:Y:S01]  /*0120*/  IMAD.SHL.U32 R2, R2, 0x2, RZ ;  /* 0x0000000202027824 */ /* 0x000fe200078e00ff */
[----:B------:R-:W-:Y:S02]  /*0130*/  PRMT R3, R3, 0x8880, RZ ;  /* 0x0000888003037816 */ /* 0x000fe400000000ff */
[----:B------:R-:W-:-:S02]  /*0140*/  PRMT R4, R5, 0x5410, R4 ;  /* 0x0000541005047816 */ /* 0x000fc40000000004 */
[----:B------:R-:W-:-:S03]  /*0150*/  PRMT R6, R2, 0x8880, RZ ;  /* 0x0000888002067816 */ /* 0x000fc600000000ff */
[----:B------:R-:W-:Y:S02]  /*0160*/  VIADD.16x2 R5, R4, 0x90009 ;  /* 0x0009000904057836 */ /* 0x000fe40000000200 */
[----:B------:R-:W-:-:S03]  /*0170*/  IMAD.MOV.U32 R4, RZ, RZ, R3 ;  /* 0x000000ffff047224 */ /* 0x000fc600078e0003 */
[C---:B------:R-:W-:Y:S02]  /*0180*/  PRMT R3, R5.reuse, 0x7632, R3 ;  /* 0x0000763205037816 */ /* 0x040fe40000000003 */
[----:B------:R-:W-:Y:S01]  /*0190*/  PRMT R2, R5, 0x7610, R2 ;  /* 0x0000761005027816 */ /* 0x000fe20000000002 */
[----:B------:R-:W-:Y:S02]  /*01a0*/  IMAD R5, R4, 0x5556, RZ ;  /* 0x0000555604057824 */ /* 0x000fe400078e02ff */
[----:B------:R-:W-:Y:S01]  /*01b0*/  IMAD.MOV.U32 R4, RZ, RZ, R6 ;  /* 0x000000ffff047224 */ /* 0x000fe200078e0006 */
[----:B------:R-:W-:Y:S02]  /*01c0*/  PRMT R6, R3, 0x8880, RZ ;  /* 0x0000888003067816 */ /* 0x000fe400000000ff */
[----:B------:R-:W-:Y:S01]  /*01d0*/  PRMT R7, R2, 0x8880, RZ ;  /* 0x0000888002077816 */ /* 0x000fe200000000ff */
[----:B------:R-:W-:Y:S01]  /*01e0*/  IMAD R2, R4, 0x5556, RZ ;  /* 0x0000555604027824 */ /* 0x000fe200078e02ff */
[----:B------:R-:W-:Y:S01]  /*01f0*/  SHF.R.S32.HI R3, RZ, 0x10, R5 ;  /* 0x00000010ff037819 */ /* 0x000fe20000011405 */
[----:B------:R-:W-:-:S02]  /*0200*/  IMAD.MOV.U32 R4, RZ, RZ, R6 ;  /* 0x000000ffff047224 */ /* 0x000fc400078e0006 */
[----:B------:R-:W-:Y:S01]  /*0210*/  IMAD R7, R7, 0x2aab, RZ ;  /* 0x00002aab07077824 */ /* 0x000fe200078e02ff */
[----:B------:R-:W-:Y:S01]  /*0220*/  SHF.R.S32.HI R2, RZ, 0x10, R2 ;  /* 0x00000010ff027819 */ /* 0x000fe20000011402 */
[----:B------:R-:W-:Y:S01]  /*0230*/  IMAD R6, R4, 0x2aab, RZ ;  /* 0x00002aab04067824 */ /* 0x000fe200078e02ff */
[----:B------:R-:W-:Y:S02]  /*0240*/  LOP3.LUT R5, R3, 0xffff, RZ, 0xc0, !PT ;  /* 0x0000ffff03057812 */ /* 0x000fe400078ec0ff */
[----:B------:R-:W-:Y:S02]  /*0250*/  LOP3.LUT R4, R2, 0xffff, RZ, 0xc0, !PT ;  /* 0x0000ffff02047812 */ /* 0x000fe400078ec0ff */
[----:B------:R-:W-:Y:S02]  /*0260*/  SHF.R.U32.HI R5, RZ, 0xf, R5 ;  /* 0x0000000fff057819 */ /* 0x000fe40000011605 */
[----:B------:R-:W-:Y:S02]  /*0270*/  SHF.R.S32.HI R6, RZ, 0x10, R6 ;  /* 0x00000010ff067819 */ /* 0x000fe40000011406 */
[----:B------:R-:W-:-:S02]  /*0280*/  SHF.R.S32.HI R7, RZ, 0x10, R7 ;  /* 0x00000010ff077819 */ /* 0x000fc40000011407 */
[----:B------:R-:W-:Y:S02]  /*0290*/  SHF.R.U32.HI R4, RZ, 0xf, R4 ;  /* 0x0000000fff047819 */ /* 0x000fe40000011604 */
[----:B------:R-:W-:Y:S02]  /*02a0*/  LOP3.LUT R8, R6, 0xffff, RZ, 0xc0, !PT ;  /* 0x0000ffff06087812 */ /* 0x000fe400078ec0ff */
[----:B------:R-:W-:Y:S02]  /*02b0*/  LOP3.LUT R9, R7, 0xffff, RZ, 0xc0, !PT ;  /* 0x0000ffff07097812 */ /* 0x000fe400078ec0ff */
[----:B------:R-:W-:Y:S01]  /*02c0*/  PRMT R10, R3, 0x5410, R2 ;  /* 0x00005410030a7816 */ /* 0x000fe20000000002 */
[----:B------:R-:W-:Y:S01]  /*02d0*/  IMAD.HI R2, R0, 0x38e38e39, RZ ;  /* 0x38e38e3900027827 */ /* 0x000fe200078e02ff */
[----:B------:R-:W-:Y:S02]  /*02e0*/  PRMT R5, R5, 0x5410, R4 ;  /* 0x0000541005057816 */ /* 0x000fe40000000004 */
[----:B------:R-:W-:-:S02]  /*02f0*/  SHF.R.U32.HI R3, RZ, 0xf, R8 ;  /* 0x0000000fff037819 */ /* 0x000fc40000011608 */
[----:B------:R-:W-:Y:S01]  /*0300*/  SHF.R.U32.HI R4, RZ, 0xf, R9 ;  /* 0x0000000fff047819 */ /* 0x000fe20000011609 */
[----:B------:R-:W-:Y:S01]  /*0310*/  VIADD.16x2 R12, R10, R5 ;  /* 0x000000050a0c7236 */ /* 0x000fe20000000200 */
[----:B------:R-:W-:Y:S02]  /*0320*/  PRMT R6, R7, 0x5410, R6 ;  /* 0x0000541007067816 */ /* 0x000fe40000000006 */
[----:B------:R-:W-:Y:S02]  /*0330*/  PRMT R5, R4, 0x5410, R3 ;  /* 0x0000541004057816 */ /* 0x000fe40000000003 */
[----:B------:R-:W-:Y:S02]  /*0340*/  PRMT R4, R12, 0x7632, R4 ;  /* 0x000076320c047816 */ /* 0x000fe40000000004 */
[----:B------:R-:W-:Y:S01]  /*0350*/  SHF.R.U32.HI R3, RZ, 0x1f, R2 ;  /* 0x0000001fff037819 */ /* 0x000fe20000011602 */
[----:B------:R-:W-:Y:S01]  /*0360*/  VIADD.16x2 R6, R6, R5 ;  /* 0x0000000506067236 */ /* 0x000fe20000000200 */
[----:B------:R-:W-:-:S02]  /*0370*/  LOP3.LUT R5, R4, 0xffff, RZ, 0xc0, !PT ;  /* 0x0000ffff04057812 */ /* 0x000fc400078ec0ff */
[----:B------:R-:W-:Y:S02]  /*0380*/  LEA.HI R3, R2, R3, RZ, 0x1d ;  /* 0x0000000302037211 */ /* 0x000fe400078fe8ff */
[----:B------:R-:W-:Y:S02]  /*0390*/  LOP3.LUT R2, R12, 0xffff, RZ, 0xc0, !PT ;  /* 0x0000ffff0c027812 */ /* 0x000fe400078ec0ff */
[----:B------:R-:W-:Y:S01]  /*03a0*/  PRMT R17, R5, 0x8880, RZ ;  /* 0x0000888005117816 */ /* 0x000fe200000000ff */
[----:B------:R-:W-:Y:S01]  /*03b0*/  IMAD.SHL.U32 R15, R3, 0x10, RZ ;  /* 0x00000010030f7824 */ /* 0x000fe200078e00ff */
[----:B------:R-:W-:Y:S02]  /*03c0*/  PRMT R10, R2, 0x8880, RZ ;  /* 0x00008880020a7816 */ /* 0x000fe400000000ff */
[C---:B------:R-:W-:Y:S01]  /*03d0*/  LOP3.LUT R2, R6.reuse, 0xffff, RZ, 0xc0, !PT ;  /* 0x0000ffff06027812 */ /* 0x040fe200078ec0ff */
[----:B------:R-:W-:Y:S01]  /*03e0*/  IMAD.SHL.U32 R18, R17, 0x4, RZ ;  /* 0x0000000411127824 */ /* 0x000fe200078e00ff */
[----:B------:R-:W-:Y:S01]  /*03f0*/  PRMT R16, R6, 0x7632, R16 ;  /* 0x0000763206107816 */ /* 0x000fe20000000010 */
[----:B------:R-:W-:Y:S01]  /*0400*/  VIADD R8, R10, 0x1 ;  /* 0x000000010a087836 */ /* 0x000fe20000000000 */
[----:B------:R-:W-:-:S02]  /*0410*/  PRMT R9, R2, 0x8880, RZ ;  /* 0x0000888002097816 */ /* 0x000fc400000000ff */
[----:B------:R-:W-:Y:S02]  /*0420*/  SHF.R.S32.HI R2, RZ, 0x1f, R18 ;  /* 0x0000001fff027819 */ /* 0x000fe40000011412 */
[----:B------:R-:W-:Y:S02]  /*0430*/  IADD3 R7, P0, R15, R18, RZ ;  /* 0x000000120f077210 */ /* 0x000fe40007f1e0ff */
[----:B------:R-:W-:Y:S02]  /*0440*/  PRMT R14, R4, 0x8880, RZ ;  /* 0x00008880040e7816 */ /* 0x000fe400000000ff */
[----:B------:R-:W-:Y:S02]  /*0450*/  PRMT R19, R16, 0x8880, RZ ;  /* 0x0000888010137816 */ /* 0x000fe400000000ff */
[----:B------:R-:W-:Y:S02]  /*0460*/  ISETP.GE.AND P4, PT, R8, R9, PT ;  /* 0x000000090800720c */ /* 0x000fe40003f86270 */
[----:B------:R-:W-:-:S02]  /*0470*/  LEA.HI.X.SX32 R5, R15, R2, 0x1, P0 ;  /* 0x000000020f057211 */ /* 0x000fc400000f0eff */
[----:B------:R-:W-:Y:S02]  /*0480*/  SHF.R.S32.HI R4, RZ, 0x1f, R10 ;  /* 0x0000001fff047819 */ /* 0x000fe4000001140a */
[----:B------:R-:W-:Y:S02]  /*0490*/  IADD3 R3, P0, R10, R7, RZ ;  /* 0x000000070a037210 */ /* 0x000fe40007f1e0ff */
[----:B------:R-:W-:-:S03]  /*04a0*/  ISETP.LT.AND P4, PT, R14, R19, !P4 ;  /* 0x000000130e00720c */ /* 0x000fc60006781270 */
[----:B------:R-:W-:Y:S01]  /*04b0*/  IMAD.X R20, R4, 0x1, R5, P0 ;  /* 0x0000000104147824 */ /* 0x000fe200000e0605 */
[----:B------:R-:W-:-:S04]  /*04c0*/  LEA R2, P0, R3, UR6, 0x2 ;  /* 0x0000000603027c11 */ /* 0x000fc8000f8010ff */
[----:B------:R-:W-:-:S05]  /*04d0*/  LEA.HI.X R3, R3, UR7, R20, 0x2, P0 ;  /* 0x0000000703037c11 */ /* 0x000fca00080f1414 */
[----:B------:R1:W2:Y:S01]  /*04e0*/  @P4 LDG.E.EL R11, desc[UR4][R2.64+0x4] ;  /* 0x00000404020b4981 */ /* 0x0002a2000c2e1900 */
[----:B------:R-:W-:Y:S01]  /*04f0*/  VIADD R13, R0, 0x1 ;  /* 0x00000001000d7836 */ /* 0x000fe20000000000 */
[----:B------:R-:W-:Y:S01]  /*0500*/  ISETP.GE.AND P0, PT, R14, R19, PT ;  /* 0x000000130e00720c */ /* 0x000fe20003f06270 */
[----:B------:R-:W-:Y:S01]  /*0510*/  VIADD R17, R17, 0x1 ;  /* 0x0000000111117836 */ /* 0x000fe20000000000 */
[----:B------:R-:W-:Y:S01]  /*0520*/  PRMT R12, R12, 0x8880, RZ ;  /* 0x000088800c0c7816 */ /* 0x000fe200000000ff */
[----:B------:R-:W-:Y:S01]  /*0530*/  IMAD.HI R20, R13, 0x2aaaaaab, RZ ;  /* 0x2aaaaaab0d147827 */ /* 0x000fe200078e02ff */
[----:B------:R-:W-:-:S03]  /*0540*/  PRMT R19, R6, 0x8880, RZ ;  /* 0x0000888006137816 */ /* 0x000fc600000000ff */
[----:B------:R-:W-:Y:S01]  /*0550*/  IMAD.IADD R15, R15, 0x1, R18 ;  /* 0x000000010f0f7824 */ /* 0x000fe200078e0212 */
[----:B------:R-:W-:Y:S02]  /*0560*/  LEA.HI R20, R20, R20, RZ, 0x1 ;  /* 0x0000001414147211 */ /* 0x000fe400078f08ff */
[----:B------:R-:W-:-:S03]  /*0570*/  ISETP.LT.AND P6, PT, R12, R19, !P0 ;  /* 0x000000130c00720c */ /* 0x000fc600047c1270 */
[----:B------:R-:W-:-:S04]  /*0580*/  IMAD R20, R20, -0x6, R13 ;  /* 0xfffffffa14147824 */ /* 0x000fc800078e020d */
[C---:B------:R-:W-:Y:S01]  /*0590*/  IMAD.SHL.U32 R13, R20.reuse, 0x2, RZ ;  /* 0x00000002140d7824 */ /* 0x040fe200078e00ff */
[----:B------:R-:W-:-:S04]  /*05a0*/  LEA R20, R20, 0x9, 0x2 ;  /* 0x0000000914147811 */ /* 0x000fc800078e10ff */
[----:B------:R-:W-:Y:S02]  /*05b0*/  PRMT R13, R13, 0x8880, RZ ;  /* 0x000088800d0d7816 */ /* 0x000fe400000000ff */
[----:B------:R-:W-:-:S03]  /*05c0*/  PRMT R20, R20, 0x8880, RZ ;  /* 0x0000888014147816 */ /* 0x000fc600000000ff */
[----:B-1----:R-:W-:Y:S02]  /*05d0*/  IMAD R2, R13, 0x5556, RZ ;  /* 0x000055560d027824 */ /* 0x002fe400078e02ff */
[----:B------:R-:W-:-:S03]  /*05e0*/  IMAD R3, R20, 0x2aab, RZ ;  /* 0x00002aab14037824 */ /* 0x000fc600078e02ff */
[----:B------:R-:W-:Y:S02]  /*05f0*/  SHF.R.S32.HI R2, RZ, 0x10, R2 ;  /* 0x00000010ff027819 */ /* 0x000fe40000011402 */
[----:B------:R-:W-:Y:S02]  /*0600*/  SHF.R.S32.HI R3, RZ, 0x10, R3 ;  /* 0x00000010ff037819 */ /* 0x000fe40000011403 */
[----:B------:R-:W-:Y:S02]  /*0610*/  LOP3.LUT R13, R2, 0xffff, RZ, 0xc0, !PT ;  /* 0x0000ffff020d7812 */ /* 0x000fe400078ec0ff */
[----:B------:R-:W-:Y:S02]  /*0620*/  LOP3.LUT R20, R3, 0xffff, RZ, 0xc0, !PT ;  /* 0x0000ffff03147812 */ /* 0x000fe400078ec0ff */
[----:B------:R-:W-:Y:S02]  /*0630*/  SHF.R.U32.HI R13, RZ, 0xf, R13 ;  /* 0x0000000fff0d7819 */ /* 0x000fe4000001160d */
[----:B------:R-:W-:-:S02]  /*0640*/  SHF.R.U32.HI R20, RZ, 0xf, R20 ;  /* 0x0000000fff147819 */ /* 0x000fc40000011614 */
[----:B------:R-:W-:Y:S02]  /*0650*/  PRMT R2, R2, 0x5410, R3 ;  /* 0x0000541002027816 */ /* 0x000fe40000000003 */
[----:B------:R-:W-:Y:S02]  /*0660*/  PRMT R13, R13, 0x5410, R20 ;  /* 0x000054100d0d7816 */ /* 0x000fe40000000014 */
[----:B------:R-:W-:-:S03]  /*0670*/  IADD3 R20, P3, R10, R15, RZ ;  /* 0x0000000f0a147210 */ /* 0x000fc60007f7e0ff */
[----:B------:R-:W-:Y:S01]  /*0680*/  VIADD.16x2 R13, R2, R13 ;  /* 0x0000000d020d7236 */ /* 0x000fe20000000200 */
[----:B------:R-:W-:-:S04]  /*0690*/  LOP3.LUT R2, R16, 0xffff, RZ, 0xc0, !PT ;  /* 0x0000ffff10027812 */ /* 0x000fc800078ec0ff */
[----:B------:R-:W-:Y:S02]  /*06a0*/  LOP3.LUT R16, R13, 0xffff, RZ, 0xc0, !PT ;  /* 0x0000ffff0d107812 */ /* 0x000fe400078ec0ff */
[----:B------:R-:W-:Y:S02]  /*06b0*/  PRMT R2, R2, 0x8880, RZ ;  /* 0x0000888002027816 */ /* 0x000fe400000000ff */
[C---:B------:R-:W-:Y:S02]  /*06c0*/  PRMT R3, R16.reuse, 0x8880, RZ ;  /* 0x0000888010037816 */ /* 0x040fe400000000ff */
[----:B------:R-:W-:Y:S02]  /*06d0*/  ISETP.GE.AND P1, PT, R17, R2, PT ;  /* 0x000000021100720c */ /* 0x000fe40003f26270 */
[----:B------:R-:W-:Y:S01]  /*06e0*/  SHF.R.S32.HI R17, RZ, 0x1f, R15 ;  /* 0x0000001fff117819 */ /* 0x000fe2000001140f */
[----:B------:R-:W-:Y:S01]  /*06f0*/  IMAD.MOV.U32 R14, RZ, RZ, R3 ;  /* 0x000000ffff0e7224 */ /* 0x000fe200078e0003 */
[----:B------:R-:W-:Y:S01]  /*0700*/  PRMT R16, R16, 0x8880, RZ ;  /* 0x0000888010107816 */ /* 0x000fe200000000ff */
[----:B------:R-:W1:Y:S02]  /*0710*/  LDC.64 R2, c[0x0][0x210] ;  /* 0x00008400ff027b82 */ /* 0x000e640000000a00 */
[----:B------:R-:W-:Y:S01]  /*0720*/  IMAD.X R21, R4, 0x1, R17, P3 ;  /* 0x0000000104157824 */ /* 0x000fe200018e0611 */
[----:B------:R-:W-:-:S02]  /*0730*/  SHF.R.S32.HI R18, RZ, 0x1f, R14 ;  /* 0x0000001fff127819 */ /* 0x000fc4000001140e */
[----:B------:R-:W-:Y:S02]  /*0740*/  IADD3 R7, P2, R14, R7, RZ ;  /* 0x000000070e077210 */ /* 0x000fe40007f5e0ff */
[----:B------:R-:W-:Y:S02]  /*0750*/  LEA R4, P3, R20, UR6, 0x2 ;  /* 0x0000000614047c11 */ /* 0x000fe4000f8610ff */
[----:B------:R-:W-:Y:S01]  /*0760*/  IADD3 R14, P5, R15, R14, RZ ;  /* 0x0000000e0f0e7210 */ /* 0x000fe20007fbe0ff */
[----:B------:R-:W-:Y:S01]  /*0770*/  IMAD.X R22, R18, 0x1, R5, P2 ;  /* 0x0000000112167824 */ /* 0x000fe200010e0605 */
[----:B------:R-:W-:Y:S02]  /*0780*/  LEA.HI.X R5, R20, UR7, R21, 0x2, P3 ;  /* 0x0000000714057c11 */ /* 0x000fe400098f1415 */
[----:B------:R-:W-:Y:S01]  /*0790*/  ISETP.LT.AND P3, PT, R12, R19, !P1 ;  /* 0x000000130c00720c */ /* 0x000fe20004f61270 */
[----:B------:R-:W-:Y:S01]  /*07a0*/  IMAD.X R17, R18, 0x1, R17, P5 ;  /* 0x0000000112117824 */ /* 0x000fe200028e0611 */
[----:B------:R-:W-:Y:S01]  /*07b0*/  PRMT R18, R13, 0x7632, R18 ;  /* 0x000076320d127816 */ /* 0x000fe20000000012 */
[--C-:B------:R-:W-:Y:S01]  /*07c0*/  IMAD.IADD R19, R10, 0x1, R15.reuse ;  /* 0x000000010a137824 */ /* 0x100fe200078e020f */
[----:B------:R-:W-:Y:S01]  /*07d0*/  LEA R6, P2, R7, UR6, 0x2 ;  /* 0x0000000607067c11 */ /* 0x000fe2000f8410ff */
[----:B------:R-:W-:Y:S01]  /*07e0*/  IMAD.MOV.U32 R10, RZ, RZ, R16 ;  /* 0x000000ffff0a7224 */ /* 0x000fe200078e0010 */
[----:B------:R-:W-:Y:S01]  /*07f0*/  PRMT R21, R13, 0x8880, RZ ;  /* 0x000088800d157816 */ /* 0x000fe200000000ff */
[----:B------:R-:W-:Y:S01]  /*0800*/  IMAD.MOV.U32 R12, RZ, RZ, RZ ;  /* 0x000000ffff0c7224 */ /* 0x000fe200078e00ff */
[----:B------:R-:W-:Y:S01]  /*0810*/  LOP3.LUT R13, R18, 0xffff, RZ, 0xc0, !PT ;  /* 0x0000ffff120d7812 */ /* 0x000fe200078ec0ff */
[----:B------:R-:W-:Y:S01]  /*0820*/  IMAD.IADD R25, R10, 0x1, R15 ;  /* 0x000000010a197824 */ /* 0x000fe200078e020f */
[----:B------:R-:W-:Y:S01]  /*0830*/  LEA.HI.X R7, R7, UR7, R22, 0x2, P2 ;  /* 0x0000000707077c11 */ /* 0x000fe200090f1416 */
[----:B------:R-:W-:Y:S01]  /*0840*/  IMAD.MOV.U32 R15, RZ, RZ, RZ ;  /* 0x000000ffff0f7224 */ /* 0x000fe200078e00ff */
[----:B------:R-:W-:Y:S01]  /*0850*/  PRMT R22, R18, 0x8880, RZ ;  /* 0x0000888012167816 */ /* 0x000fe200000000ff */
[----:B-1----:R-:W-:Y:S01]  /*0860*/  IMAD.WIDE R18, R19, 0x4, R2 ;  /* 0x0000000413127825 */ /* 0x002fe200078e0202 */
[----:B------:R-:W-:-:S03]  /*0870*/  PRMT R20, R13, 0x8880, RZ ;  /* 0x000088800d147816 */ /* 0x000fc600000000ff */
[----:B------:R-:W-:Y:S01]  /*0880*/  VIADD R23, R10, 0x1 ;  /* 0x000000010a177836 */ /* 0x000fe20000000000 */
[----:B------:R-:W-:Y:S01]  /*0890*/  ISETP.LT.AND P2, PT, R21, R22, !P0 ;  /* 0x000000161500720c */ /* 0x000fe20004741270 */
[----:B------:R-:W3:Y:S01]  /*08a0*/  @P3 LDG.E.EL R15, desc[UR4][R4.64+0x10] ;  /* 0x00001004040f3981 */ /* 0x000ee2000c2e1900 */
[----:B------:R-:W-:Y:S02]  /*08b0*/  FSEL R16, RZ, 1, !P4 ;  /* 0x3f800000ff107808 */ /* 0x000fe40006000000 */
[----:B------:R-:W-:Y:S01]  /*08c0*/  ISETP.LT.AND P0, PT, R23, R20, !P0 ;  /* 0x000000141700720c */ /* 0x000fe20004701270 */
[----:B------:R1:W4:Y:S01]  /*08d0*/  @P6 LDG.E.EL R12, desc[UR4][R18.64] ;  /* 0x00000004120c6981 */ /* 0x000322000c2e1900 */
[----:B------:R-:W-:Y:S01]  /*08e0*/  ISETP.LT.AND P5, PT, R21, R22, !P1 ;  /* 0x000000161500720c */ /* 0x000fe20004fa1270 */
[----:B------:R-:W-:-:S04]  /*08f0*/  IMAD.WIDE R2, R25, 0x4, R2 ;  /* 0x0000000419027825 */ /* 0x000fc800078e0202 */
[----:B-1----:R-:W-:Y:S01]  /*0900*/  IMAD.MOV.U32 R18, RZ, RZ, RZ ;  /* 0x000000ffff127224 */ /* 0x002fe200078e00ff */
[----:B--2---:R-:W-:Y:S02]  /*0910*/  SEL R13, R11, RZ, P4 ;  /* 0x000000ff0b0d7207 */ /* 0x004fe40002000000 */
[----:B------:R-:W-:-:S04]  /*0920*/  LEA R10, P4, R14, UR6, 0x2 ;  /* 0x000000060e0a7c11 */ /* 0x000fc8000f8810ff */
[----:B------:R-:W-:Y:S01]  /*0930*/  LEA.HI.X R11, R14, UR7, R17, 0x2, P4 ;  /* 0x000000070e0b7c11 */ /* 0x000fe2000a0f1411 */
[----:B------:R-:W-:Y:S01]  /*0940*/  IMAD.MOV.U32 R14, RZ, RZ, RZ ;  /* 0x000000ffff0e7224 */ /* 0x000fe200078e00ff */
[----:B------:R-:W-:Y:S02]  /*0950*/  ISETP.LT.AND P4, PT, R8, R9, !P1 ;  /* 0x000000090800720c */ /* 0x000fe40004f81270 */
[----:B------:R-:W-:Y:S02]  /*0960*/  CS2R R8, SRZ ;  /* 0x0000000000087805 */ /* 0x000fe4000001ff00 */
[----:B------:R-:W-:Y:S01]  /*0970*/  ISETP.LT.AND P1, PT, R23, R20, !P1 ;  /* 0x000000141700720c */ /* 0x000fe20004f21270 */
[----:B------:R-:W-:Y:S01]  /*0980*/  IMAD.MOV.U32 R17, RZ, RZ, RZ ;  /* 0x000000ffff117224 */ /* 0x000fe200078e00ff */
[----:B------:R1:W2:Y:S04]  /*0990*/  @P2 LDG.E.EL R14, desc[UR4][R2.64] ;  /* 0x00000004020e2981 */ /* 0x0002a8000c2e1900 */
[----:B------:R5:W2:Y:S04]  /*09a0*/  @P0 LDG.E.EL R8, desc[UR4][R6.64+0x4] ;  /* 0x0000040406080981 */ /* 0x000aa8000c2e1900 */
[----:B------:R-:W2:Y:S04]  /*09b0*/  @P5 LDG.E.EL R9, desc[UR4][R10.64+0x10] ;  /* 0x000010040a095981 */ /* 0x000ea8000c2e1900 */
[----:B------:R5:W2:Y:S04]  /*09c0*/  @P4 LDG.E.EL R17, desc[UR4][R4.64+0x14] ;  /* 0x0000140404114981 */ /* 0x000aa8000c2e1900 */
[----:B------:R2:W2:Y:S01]  /*09d0*/  @P1 LDG.E.EL R18, desc[UR4][R10.64+0x14] ;  /* 0x000014040a121981 */ /* 0x0004a2000c2e1900 */
[----:B------:R-:W-:-:S02]  /*09e0*/  FSEL R19, RZ, 1, !P6 ;  /* 0x3f800000ff137808 */ /* 0x000fc40007000000 */
[----:B-1----:R-:W-:Y:S02]  /*09f0*/  FSEL R2, RZ, 1, !P2 ;  /* 0x3f800000ff027808 */ /* 0x002fe40005000000 */
[----:B------:R-:W-:Y:S01]  /*0a00*/  FSEL R3, RZ, 1, !P0 ;  /* 0x3f800000ff037808 */ /* 0x000fe20004000000 */
[----:B------:R-:W-:Y:S01]  /*0a10*/  FADD R16, R19, R16 ;  /* 0x0000001013107221 */ /* 0x000fe20000000000 */
[----:B0----5:R-:W-:Y:S02]  /*0a20*/  FSEL R7, RZ, 1, !P5 ;  /* 0x3f800000ff077808 */ /* 0x021fe40006800000 */
[----:B------:R-:W-:Y:S01]  /*0a30*/  FSEL R19, RZ, 1, !P3 ;  /* 0x3f800000ff137808 */ /* 0x000fe20005800000 */
[----:B------:R-:W-:Y:S01]  /*0a40*/  FADD R2, R2, R3 ;  /* 0x0000000302027221 */ /* 0x000fe20000000000 */
[----:B------:R-:W-:Y:S02]  /*0a50*/  FSEL R3, RZ, 1, !P1 ;  /* 0x3f800000ff037808 */ /* 0x000fe40004800000 */
[----:B------:R-:W-:Y:S01]  /*0a60*/  FSEL R21, RZ, 1, !P4 ;  /* 0x3f800000ff157808 */ /* 0x000fe20006000000 */
[----:B------:R-:W-:Y:S01]  /*0a70*/  FADD R2, R2, R7 ;  /* 0x0000000702027221 */ /* 0x000fe20000000000 */
[----:B------:R-:W-:-:S03]  /*0a80*/  FADD R16, R16, R19 ;  /* 0x0000001310107221 */ /* 0x000fc60000000000 */
[----:B------:R-:W-:Y:S01]  /*0a90*/  FADD R5, R2, R3 ;  /* 0x0000000302057221 */ /* 0x000fe20000000000 */
[----:B------:R-:W-:Y:S01]  /*0aa0*/  FADD R16, R16, R21 ;  /* 0x0000001510107221 */ /* 0x000fe20000000000 */
[----:B------:R-:W0:Y:S01]  /*0ab0*/  LDC.64 R2, c[0x0][0x218] ;  /* 0x00008600ff027b82 */ /* 0x000e220000000a00 */
[----:B---3--:R-:W-:Y:S02]  /*0ac0*/  SEL R15, R15, RZ, P3 ;  /* 0x000000ff0f0f7207 */ /* 0x008fe40001800000 */
[----:B------:R-:W-:Y:S02]  /*0ad0*/  FSETP.GEU.AND P3, PT, R5, 1.175494350822287508e-38, PT ;  /* 0x008000000500780b */ /* 0x000fe40003f6e000 */
[----:B----4-:R-:W-:Y:S02]  /*0ae0*/  SEL R12, R12, RZ, P6 ;  /* 0x000000ff0c0c7207 */ /* 0x010fe40003000000 */
[----:B------:R-:W-:-:S03]  /*0af0*/  FSETP.GEU.AND P6, PT, R16, 1.175494350822287508e-38, PT ;  /* 0x008000001000780b */ /* 0x000fc60003fce000 */
[----:B------:R-:W-:-:S06]  /*0b00*/  FADD R12, R12, R13 ;  /* 0x0000000d0c0c7221 */ /* 0x000fcc0000000000 */
[----:B------:R-:W-:-:S04]  /*0b10*/  @!P3 FMUL R5, R5, 16777216 ;  /* 0x4b8000000505b820 */ /* 0x000fc80000400000 */
[----:B------:R-:W-:Y:S02]  /*0b20*/  @!P6 FMUL R16, R16, 16777216 ;  /* 0x4b8000001010e820 */ /* 0x000fe40000400000 */
[----:B------:R-:W-:Y:S01]  /*0b30*/  MUFU.RCP R5, R5 ;  /* 0x0000000500057308 */ /* 0x000fe20000001000 */
[----:B------:R-:W-:-:S07]  /*0b40*/  FADD R12, R12, R15 ;  /* 0x0000000f0c0c7221 */ /* 0x000fce0000000000 */
[----:B------:R-:W1:Y:S01]  /*0b50*/  MUFU.RCP R7, R16 ;  /* 0x0000001000077308 */ /* 0x000e620000001000 */
[----:B0-----:R-:W-:Y:S01]  /*0b60*/  IMAD.WIDE R2, R0, 0x4, R2 ;  /* 0x0000000400027825 */ /* 0x001fe200078e0202 */
[----:B--2---:R-:W-:Y:S02]  /*0b70*/  SEL R11, R14, RZ, P2 ;  /* 0x000000ff0e0b7207 */ /* 0x004fe40001000000 */
[----:B------:R-:W-:Y:S02]  /*0b80*/  SEL R8, R8, RZ, P0 ;  /* 0x000000ff08087207 */ /* 0x000fe40000000000 */
[----:B------:R-:W-:-:S03]  /*0b90*/  SEL R9, R9, RZ, P5 ;  /* 0x000000ff09097207 */ /* 0x000fc60002800000 */
[----:B------:R-:W-:Y:S01]  /*0ba0*/  FADD R8, R11, R8 ;  /* 0x000000080b087221 */ /* 0x000fe20000000000 */
[----:B------:R-:W-:-:S03]  /*0bb0*/  SEL R17, R17, RZ, P4 ;  /* 0x000000ff11117207 */ /* 0x000fc60002000000 */
[----:B------:R-:W-:Y:S01]  /*0bc0*/  FADD R9, R8, R9 ;  /* 0x0000000908097221 */ /* 0x000fe20000000000 */
[----:B------:R-:W-:Y:S01]  /*0bd0*/  SEL R18, R18, RZ, P1 ;  /* 0x000000ff12127207 */ /* 0x000fe20000800000 */
[----:B------:R-:W-:-:S04]  /*0be0*/  FADD R4, R12, R17 ;  /* 0x000000110c047221 */ /* 0x000fc80000000000 */
[----:B------:R-:W-:Y:S01]  /*0bf0*/  FADD R18, R9, R18 ;  /* 0x0000001209127221 */ /* 0x000fe20000000000 */
[----:B------:R-:W-:-:S03]  /*0c00*/  @!P6 FMUL R4, R4, 16777216 ;  /* 0x4b8000000404e820 */ /* 0x000fc60000400000 */
[----:B------:R-:W-:Y:S01]  /*0c10*/  @!P3 FMUL R18, R18, 16777216 ;  /* 0x4b8000001212b820 */ /* 0x000fe20000400000 */
[----:B-1----:R-:W-:-:S03]  /*0c20*/  FMUL R6, R7, R4 ;  /* 0x0000000407067220 */ /* 0x002fc60000400000 */
[----:B------:R-:W-:-:S05]  /*0c30*/  FMUL R7, R5, R18 ;  /* 0x0000001205077220 */ /* 0x000fca0000400000 */
[----:B------:R-:W-:Y:S01]  /*0c40*/  STG.E.64 desc[UR4][R2.64], R6 ;  /* 0x0000000602007986 */ /* 0x000fe2000c101b04 */
[----:B------:R-:W-:Y:S05]  /*0c50*/  EXIT ;  /* 0x000000000000794d */ /* 0x000fea0003800000 */
.L_x_0:
[----:B------:R-:W-:-:S00]  /*0c60*/  BRA `(.L_x_0) ;  /* 0xfffffffc00fc7947 */ /* 0x000fc0000383ffff */
[----:B------:R-:W-:-:S00]  /*0c70*/  NOP ;  /* 0x0000000000007918 */ /* 0x000fc00000000000 */
        /* <DEDUP_REMOVED lines=8> */
.L_x_1:


//--------------------- .nv.constant0.triton_poi_fused__adaptive_avg_pool2d_17 --------------------------
	.section	.nv.constant0.triton_poi_fused__adaptive_avg_pool2d_17,"a",@progbits
	.sectionflags	@""
	.align	4
.nv.constant0.triton_poi_fused__adaptive_avg_pool2d_17:
	.zero		548
